//
// Generated by NVIDIA NVVM Compiler
//
// Compiler Build ID: CL-36424714
// Cuda compilation tools, release 13.0, V13.0.88
// Based on NVVM 20.0.0
//

.version 9.0
.target sm_100
.address_size 64

	// .globl	_Z11matrixSum1DPfS_S_ii

.visible .entry _Z11matrixSum1DPfS_S_ii(
	.param .u64 .ptr .align 1 _Z11matrixSum1DPfS_S_ii_param_0,
	.param .u64 .ptr .align 1 _Z11matrixSum1DPfS_S_ii_param_1,
	.param .u64 .ptr .align 1 _Z11matrixSum1DPfS_S_ii_param_2,
	.param .u32 _Z11matrixSum1DPfS_S_ii_param_3,
	.param .u32 _Z11matrixSum1DPfS_S_ii_param_4
)
{
	.reg .pred 	%p<4>;
	.reg .b32 	%r<8>;
	.reg .b32 	%f<4>;
	.reg .b64 	%rd<11>;

	ld.param.u64 	%rd1, [_Z11matrixSum1DPfS_S_ii_param_0];
	ld.param.u64 	%rd2, [_Z11matrixSum1DPfS_S_ii_param_1];
	ld.param.u64 	%rd3, [_Z11matrixSum1DPfS_S_ii_param_2];
	ld.param.u32 	%r2, [_Z11matrixSum1DPfS_S_ii_param_3];
	ld.param.u32 	%r3, [_Z11matrixSum1DPfS_S_ii_param_4];
	mov.u32 	%r4, %ntid.x;
	mov.u32 	%r5, %ctaid.x;
	mov.u32 	%r6, %tid.x;
	mad.lo.s32 	%r1, %r4, %r5, %r6;
	div.s32 	%r7, %r1, %r3;
	setp.ge.s32 	%p1, %r7, %r2;
	setp.lt.s32 	%p2, %r3, 0;
	or.pred  	%p3, %p2, %p1;
	@%p3 bra 	$L__BB0_2;
	cvta.to.global.u64 	%rd4, %rd1;
	cvta.to.global.u64 	%rd5, %rd2;
	cvta.to.global.u64 	%rd6, %rd3;
	mul.wide.s32 	%rd7, %r1, 4;
	add.s64 	%rd8, %rd4, %rd7;
	ld.global.f32 	%f1, [%rd8];
	add.s64 	%rd9, %rd5, %rd7;
	ld.global.f32 	%f2, [%rd9];
	add.f32 	%f3, %f1, %f2;
	add.s64 	%rd10, %rd6, %rd7;
	st.global.f32 	[%rd10], %f3;
$L__BB0_2:
	ret;

}
	// .globl	_Z19matrixSum2DBlockingPfS_S_ii
.visible .entry _Z19matrixSum2DBlockingPfS_S_ii(
	.param .u64 .ptr .align 1 _Z19matrixSum2DBlockingPfS_S_ii_param_0,
	.param .u64 .ptr .align 1 _Z19matrixSum2DBlockingPfS_S_ii_param_1,
	.param .u64 .ptr .align 1 _Z19matrixSum2DBlockingPfS_S_ii_param_2,
	.param .u32 _Z19matrixSum2DBlockingPfS_S_ii_param_3,
	.param .u32 _Z19matrixSum2DBlockingPfS_S_ii_param_4
)
{
	.reg .pred 	%p<4>;
	.reg .b32 	%r<12>;
	.reg .b32 	%f<4>;
	.reg .b64 	%rd<11>;

	ld.param.u64 	%rd1, [_Z19matrixSum2DBlockingPfS_S_ii_param_0];
	ld.param.u64 	%rd2, [_Z19matrixSum2DBlockingPfS_S_ii_param_1];
	ld.param.u64 	%rd3, [_Z19matrixSum2DBlockingPfS_S_ii_param_2];
	ld.param.u32 	%r4, [_Z19matrixSum2DBlockingPfS_S_ii_param_3];
	ld.param.u32 	%r3, [_Z19matrixSum2DBlockingPfS_S_ii_param_4];
	mov.u32 	%r5, %ntid.y;
	mov.u32 	%r6, %ctaid.y;
	mov.u32 	%r7, %tid.y;
	mad.lo.s32 	%r1, %r5, %r6, %r7;
	mov.u32 	%r8, %ntid.x;
	mov.u32 	%r9, %ctaid.x;
	mov.u32 	%r10, %tid.x;
	mad.lo.s32 	%r2, %r8, %r9, %r10;
	setp.ge.s32 	%p1, %r1, %r4;
	setp.ge.s32 	%p2, %r2, %r3;
	or.pred  	%p3, %p1, %p2;
	@%p3 bra 	$L__BB1_2;
	cvta.to.global.u64 	%rd4, %rd1;
	cvta.to.global.u64 	%rd5, %rd2;
	cvta.to.global.u64 	%rd6, %rd3;
	mad.lo.s32 	%r11, %r3, %r1, %r2;
	mul.wide.s32 	%rd7, %r11, 4;
	add.s64 	%rd8, %rd4, %rd7;
	ld.global.f32 	%f1, [%rd8];
	add.s64 	%rd9, %rd5, %rd7;
	ld.global.f32 	%f2, [%rd9];
	add.f32 	%f3, %f1, %f2;
	add.s64 	%rd10, %rd6, %rd7;
	st.global.f32 	[%rd10], %f3;
$L__BB1_2:
	ret;

}
	// .globl	_Z22matrixSum2DBlock1DGridPfS_S_ii
.visible .entry _Z22matrixSum2DBlock1DGridPfS_S_ii(
	.param .u64 .ptr .align 1 _Z22matrixSum2DBlock1DGridPfS_S_ii_param_0,
	.param .u64 .ptr .align 1 _Z22matrixSum2DBlock1DGridPfS_S_ii_param_1,
	.param .u64 .ptr .align 1 _Z22matrixSum2DBlock1DGridPfS_S_ii_param_2,
	.param .u32 _Z22matrixSum2DBlock1DGridPfS_S_ii_param_3,
	.param .u32 _Z22matrixSum2DBlock1DGridPfS_S_ii_param_4
)
{
	.reg .pred 	%p<4>;
	.reg .b32 	%r<11>;
	.reg .b32 	%f<4>;
	.reg .b64 	%rd<11>;

	ld.param.u64 	%rd1, [_Z22matrixSum2DBlock1DGridPfS_S_ii_param_0];
	ld.param.u64 	%rd2, [_Z22matrixSum2DBlock1DGridPfS_S_ii_param_1];
	ld.param.u64 	%rd3, [_Z22matrixSum2DBlock1DGridPfS_S_ii_param_2];
	ld.param.u32 	%r2, [_Z22matrixSum2DBlock1DGridPfS_S_ii_param_3];
	ld.param.u32 	%r3, [_Z22matrixSum2DBlock1DGridPfS_S_ii_param_4];
	mov.u32 	%r4, %ntid.x;
	mov.u32 	%r5, %ntid.y;
	mov.u32 	%r6, %ctaid.x;
	mov.u32 	%r7, %tid.y;
	mov.u32 	%r8, %tid.x;
	mad.lo.s32 	%r9, %r6, %r5, %r7;
	mad.lo.s32 	%r1, %r9, %r4, %r8;
	div.s32 	%r10, %r1, %r3;
	setp.ge.s32 	%p1, %r10, %r2;
	setp.lt.s32 	%p2, %r3, 0;
	or.pred  	%p3, %p2, %p1;
	@%p3 bra 	$L__BB2_2;
	cvta.to.global.u64 	%rd4, %rd1;
	cvta.to.global.u64 	%rd5, %rd2;
	cvta.to.global.u64 	%rd6, %rd3;
	mul.wide.s32 	%rd7, %r1, 4;
	add.s64 	%rd8, %rd4, %rd7;
	ld.global.f32 	%f1, [%rd8];
	add.s64 	%rd9, %rd5, %rd7;
	ld.global.f32 	%f2, [%rd9];
	add.f32 	%f3, %f1, %f2;
	add.s64 	%rd10, %rd6, %rd7;
	st.global.f32 	[%rd10], %f3;
$L__BB2_2:
	ret;

}
	// .globl	_Z11matrixSum3DPfS_S_ii
.visible .entry _Z11matrixSum3DPfS_S_ii(
	.param .u64 .ptr .align 1 _Z11matrixSum3DPfS_S_ii_param_0,
	.param .u64 .ptr .align 1 _Z11matrixSum3DPfS_S_ii_param_1,
	.param .u64 .ptr .align 1 _Z11matrixSum3DPfS_S_ii_param_2,
	.param .u32 _Z11matrixSum3DPfS_S_ii_param_3,
	.param .u32 _Z11matrixSum3DPfS_S_ii_param_4
)
{
	.reg .pred 	%p<4>;
	.reg .b32 	%r<20>;
	.reg .b32 	%f<4>;
	.reg .b64 	%rd<11>;

	ld.param.u64 	%rd1, [_Z11matrixSum3DPfS_S_ii_param_0];
	ld.param.u64 	%rd2, [_Z11matrixSum3DPfS_S_ii_param_1];
	ld.param.u64 	%rd3, [_Z11matrixSum3DPfS_S_ii_param_2];
	ld.param.u32 	%r2, [_Z11matrixSum3DPfS_S_ii_param_3];
	ld.param.u32 	%r3, [_Z11matrixSum3DPfS_S_ii_param_4];
	mov.u32 	%r4, %ntid.x;
	mov.u32 	%r5, %ntid.y;
	mov.u32 	%r6, %ntid.z;
	mov.u32 	%r7, %tid.z;
	mov.u32 	%r8, %tid.y;
	mov.u32 	%r9, %tid.x;
	mov.u32 	%r10, %nctaid.x;
	mov.u32 	%r11, %nctaid.y;
	mov.u32 	%r12, %ctaid.z;
	mov.u32 	%r13, %ctaid.y;
	mov.u32 	%r14, %ctaid.x;
	mad.lo.s32 	%r15, %r12, %r11, %r13;
	mad.lo.s32 	%r16, %r15, %r10, %r14;
	mad.lo.s32 	%r17, %r16, %r6, %r7;
	mad.lo.s32 	%r18, %r17, %r5, %r8;
	mad.lo.s32 	%r1, %r18, %r4, %r9;
	div.s32 	%r19, %r1, %r3;
	setp.ge.s32 	%p1, %r19, %r2;
	setp.lt.s32 	%p2, %r3, 0;
	or.pred  	%p3, %p2, %p1;
	@%p3 bra 	$L__BB3_2;
	cvta.to.global.u64 	%rd4, %rd1;
	cvta.to.global.u64 	%rd5, %rd2;
	cvta.to.global.u64 	%rd6, %rd3;
	mul.wide.s32 	%rd7, %r1, 4;
	add.s64 	%rd8, %rd4, %rd7;
	ld.global.f32 	%f1, [%rd8];
	add.s64 	%rd9, %rd5, %rd7;
	ld.global.f32 	%f2, [%rd9];
	add.f32 	%f3, %f1, %f2;
	add.s64 	%rd10, %rd6, %rd7;
	st.global.f32 	[%rd10], %f3;
$L__BB3_2:
	ret;

}


// ===== COMPILED SASS (sm_100) =====

	.target	sm_100

	.elftype	@"ET_EXEC"


//--------------------- .note.nv.tkinfo           --------------------------
	.section	.note.nv.tkinfo,"",@"SHT_NOTE"
	.sectionflags	@"SHF_NOTE_NV_TKINFO"
	.tkinfo
        /*0018*/ 	.word	0x00000002
        /*0030*/ 	.string	""
        /*0030*/ 	.string	"ptxas"
        /*0030*/ 	.string	"Cuda compilation tools, release 13.0, V13.0.88"
        /*0030*/ 	.string	"Build cuda_13.0.r13.0/compiler.36424714_0"
        /*0030*/ 	.string	"-arch sm_100 -m 64 "



//--------------------- .note.nv.cuinfo           --------------------------
	.section	.note.nv.cuinfo,"",@"SHT_NOTE"
	.sectionflags	@"SHF_NOTE_NV_CUINFO"
        /*0018*/ 	.short	0x0002
        /*001a*/ 	.short	0x0064
        /*001c*/ 	.short	0x0082
	.zero		2


//--------------------- .nv.info                  --------------------------
	.section	.nv.info,"",@"SHT_CUDA_INFO"
	.align	4


	//----- nvinfo : EIATTR_REGCOUNT
	.align		4
        /*0000*/ 	.byte	0x04, 0x2f
        /*0002*/ 	.short	(.L_1 - .L_0)
	.align		4
.L_0:
        /*0004*/ 	.word	index@(_Z11matrixSum1DPfS_S_ii)
        /*0008*/ 	.word	0x0000000c


	//----- nvinfo : EIATTR_FRAME_SIZE
	.align		4
.L_1:
        /*000c*/ 	.byte	0x04, 0x11
        /*000e*/ 	.short	(.L_3 - .L_2)
	.align		4
.L_2:
        /*0010*/ 	.word	index@(_Z11matrixSum1DPfS_S_ii)
        /*0014*/ 	.word	0x00000000


	//----- nvinfo : EIATTR_REGCOUNT
	.align		4
.L_3:
        /*0018*/ 	.byte	0x04, 0x2f
        /*001a*/ 	.short	(.L_5 - .L_4)
	.align		4
.L_4:
        /*001c*/ 	.word	index@(_Z19matrixSum2DBlockingPfS_S_ii)
        /*0020*/ 	.word	0x0000000c


	//----- nvinfo : EIATTR_FRAME_SIZE
	.align		4
.L_5:
        /*0024*/ 	.byte	0x04, 0x11
        /*0026*/ 	.short	(.L_7 - .L_6)
	.align		4
.L_6:
        /*0028*/ 	.word	index@(_Z19matrixSum2DBlockingPfS_S_ii)
        /*002c*/ 	.word	0x00000000


	//----- nvinfo : EIATTR_REGCOUNT
	.align		4
.L_7:
        /*0030*/ 	.byte	0x04, 0x2f
        /*0032*/ 	.short	(.L_9 - .L_8)
	.align		4
.L_8:
        /*0034*/ 	.word	index@(_Z22matrixSum2DBlock1DGridPfS_S_ii)
        /*0038*/ 	.word	0x0000000c


	//----- nvinfo : EIATTR_FRAME_SIZE
	.align		4
.L_9:
        /*003c*/ 	.byte	0x04, 0x11
        /*003e*/ 	.short	(.L_11 - .L_10)
	.align		4
.L_10:
        /*0040*/ 	.word	index@(_Z22matrixSum2DBlock1DGridPfS_S_ii)
        /*0044*/ 	.word	0x00000000


	//----- nvinfo : EIATTR_REGCOUNT
	.align		4
.L_11:
        /*0048*/ 	.byte	0x04, 0x2f
        /*004a*/ 	.short	(.L_13 - .L_12)
	.align		4
.L_12:
        /*004c*/ 	.word	index@(_Z11matrixSum3DPfS_S_ii)
        /*0050*/ 	.word	0x00000010


	//----- nvinfo : EIATTR_FRAME_SIZE
	.align		4
.L_13:
        /*0054*/ 	.byte	0x04, 0x11
        /*0056*/ 	.short	(.L_15 - .L_14)
	.align		4
.L_14:
        /*0058*/ 	.word	index@(_Z11matrixSum3DPfS_S_ii)
        /*005c*/ 	.word	0x00000000


	//----- nvinfo : EIATTR_MIN_STACK_SIZE
	.align		4
.L_15:
        /*0060*/ 	.byte	0x04, 0x12
        /*0062*/ 	.short	(.L_17 - .L_16)
	.align		4
.L_16:
        /*0064*/ 	.word	index@(_Z11matrixSum3DPfS_S_ii)
        /*0068*/ 	.word	0x00000000


	//----- nvinfo : EIATTR_MIN_STACK_SIZE
	.align		4
.L_17:
        /*006c*/ 	.byte	0x04, 0x12
        /*006e*/ 	.short	(.L_19 - .L_18)
	.align		4
.L_18:
        /*0070*/ 	.word	index@(_Z22matrixSum2DBlock1DGridPfS_S_ii)
        /*0074*/ 	.word	0x00000000


	//----- nvinfo : EIATTR_MIN_STACK_SIZE
	.align		4
.L_19:
        /*0078*/ 	.byte	0x04, 0x12
        /*007a*/ 	.short	(.L_21 - .L_20)
	.align		4
.L_20:
        /*007c*/ 	.word	index@(_Z19matrixSum2DBlockingPfS_S_ii)
        /*0080*/ 	.word	0x00000000


	//----- nvinfo : EIATTR_MIN_STACK_SIZE
	.align		4
.L_21:
        /*0084*/ 	.byte	0x04, 0x12
        /*0086*/ 	.short	(.L_23 - .L_22)
	.align		4
.L_22:
        /*0088*/ 	.word	index@(_Z11matrixSum1DPfS_S_ii)
        /*008c*/ 	.word	0x00000000
.L_23:


//--------------------- .nv.compat                --------------------------
	.section	.nv.compat,"",@"SHT_CUDA_COMPAT_INFO"
	.align	4
        /*0000*/ 	.byte	0x02, 0x09, 0x00, 0x00, 0x02, 0x02, 0x01, 0x00, 0x02, 0x05, 0x05, 0x00, 0x03, 0x07, 0x01, 0x01
        /*0010*/ 	.byte	0x02, 0x03, 0x00, 0x00, 0x02, 0x06, 0x01, 0x00, 0x04, 0x0b, 0x08, 0x00, 0x09, 0x00, 0x00, 0x00
        /*0020*/ 	.byte	0x00, 0x00, 0x00, 0x00


//--------------------- .nv.info._Z11matrixSum3DPfS_S_ii --------------------------
	.section	.nv.info._Z11matrixSum3DPfS_S_ii,"",@"SHT_CUDA_INFO"
	.sectionflags	@""
	.align	4


	//----- nvinfo : EIATTR_CUDA_API_VERSION
	.align		4
        /*0000*/ 	.byte	0x04, 0x37
        /*0002*/ 	.short	(.L_25 - .L_24)
.L_24:
        /*0004*/ 	.word	0x00000082


	//----- nvinfo : EIATTR_KPARAM_INFO
	.align		4
.L_25:
        /*0008*/ 	.byte	0x04, 0x17
        /*000a*/ 	.short	(.L_27 - .L_26)
.L_26:
        /*000c*/ 	.word	0x00000000
        /*0010*/ 	.short	0x0004
        /*0012*/ 	.short	0x001c
        /*0014*/ 	.byte	0x00, 0xf0, 0x11, 0x00


	//----- nvinfo : EIATTR_KPARAM_INFO
	.align		4
.L_27:
        /*0018*/ 	.byte	0x04, 0x17
        /*001a*/ 	.short	(.L_29 - .L_28)
.L_28:
        /*001c*/ 	.word	0x00000000
        /*0020*/ 	.short	0x0003
        /*0022*/ 	.short	0x0018
        /*0024*/ 	.byte	0x00, 0xf0, 0x11, 0x00


	//----- nvinfo : EIATTR_KPARAM_INFO
	.align		4
.L_29:
        /*0028*/ 	.byte	0x04, 0x17
        /*002a*/ 	.short	(.L_31 - .L_30)
.L_30:
        /*002c*/ 	.word	0x00000000
        /*0030*/ 	.short	0x0002
        /*0032*/ 	.short	0x0010
        /*0034*/ 	.byte	0x00, 0xf5, 0x21, 0x00


	//----- nvinfo : EIATTR_KPARAM_INFO
	.align		4
.L_31:
        /*0038*/ 	.byte	0x04, 0x17
        /*003a*/ 	.short	(.L_33 - .L_32)
.L_32:
        /*003c*/ 	.word	0x00000000
        /*0040*/ 	.short	0x0001
        /*0042*/ 	.short	0x0008
        /*0044*/ 	.byte	0x00, 0xf5, 0x21, 0x00


	//----- nvinfo : EIATTR_KPARAM_INFO
	.align		4
.L_33:
        /*0048*/ 	.byte	0x04, 0x17
        /*004a*/ 	.short	(.L_35 - .L_34)
.L_34:
        /*004c*/ 	.word	0x00000000
        /*0050*/ 	.short	0x0000
        /*0052*/ 	.short	0x0000
        /*0054*/ 	.byte	0x00, 0xf5, 0x21, 0x00


	//----- nvinfo : EIATTR_SPARSE_MMA_MASK
	.align		4
.L_35:
        /*0058*/ 	.byte	0x03, 0x50
        /*005a*/ 	.short	0x0000


	//----- nvinfo : EIATTR_MAXREG_COUNT
	.align		4
        /*005c*/ 	.byte	0x03, 0x1b
        /*005e*/ 	.short	0x00ff


	//----- nvinfo : EIATTR_MERCURY_ISA_VERSION
	.align		4
        /*0060*/ 	.byte	0x03, 0x5f
        /*0062*/ 	.short	0x0101


	//----- nvinfo : EIATTR_VRC_CTA_INIT_COUNT
	.align		4
        /*0064*/ 	.byte	0x02, 0x4a
	.zero		1
	.zero		1


	//----- nvinfo : EIATTR_EXIT_INSTR_OFFSETS
	.align		4
        /*0068*/ 	.byte	0x04, 0x1c
        /*006a*/ 	.short	(.L_37 - .L_36)


	//   ....[0]....
.L_36:
        /*006c*/ 	.word	0x000002d0


	//   ....[1]....
        /*0070*/ 	.word	0x00000390


	//----- nvinfo : EIATTR_CBANK_PARAM_SIZE
	.align		4
.L_37:
        /*0074*/ 	.byte	0x03, 0x19
        /*0076*/ 	.short	0x0020


	//----- nvinfo : EIATTR_PARAM_CBANK
	.align		4
        /*0078*/ 	.byte	0x04, 0x0a
        /*007a*/ 	.short	(.L_39 - .L_38)
	.align		4
.L_38:
        /*007c*/ 	.word	index@(.nv.constant0._Z11matrixSum3DPfS_S_ii)
        /*0080*/ 	.short	0x0380
        /*0082*/ 	.short	0x0020


	//----- nvinfo : EIATTR_SW_WAR
	.align		4
.L_39:
        /*0084*/ 	.byte	0x04, 0x36
        /*0086*/ 	.short	(.L_41 - .L_40)
.L_40:
        /*0088*/ 	.word	0x00000008
.L_41:


//--------------------- .nv.info._Z22matrixSum2DBlock1DGridPfS_S_ii --------------------------
	.section	.nv.info._Z22matrixSum2DBlock1DGridPfS_S_ii,"",@"SHT_CUDA_INFO"
	.sectionflags	@""
	.align	4


	//----- nvinfo : EIATTR_CUDA_API_VERSION
	.align		4
        /*0000*/ 	.byte	0x04, 0x37
        /*0002*/ 	.short	(.L_43 - .L_42)
.L_42:
        /*0004*/ 	.word	0x00000082


	//----- nvinfo : EIATTR_KPARAM_INFO
	.align		4
.L_43:
        /*0008*/ 	.byte	0x04, 0x17
        /*000a*/ 	.short	(.L_45 - .L_44)
.L_44:
        /*000c*/ 	.word	0x00000000
        /*0010*/ 	.short	0x0004
        /*0012*/ 	.short	0x001c
        /*0014*/ 	.byte	0x00, 0xf0, 0x11, 0x00


	//----- nvinfo : EIATTR_KPARAM_INFO
	.align		4
.L_45:
        /*0018*/ 	.byte	0x04, 0x17
        /*001a*/ 	.short	(.L_47 - .L_46)
.L_46:
        /*001c*/ 	.word	0x00000000
        /*0020*/ 	.short	0x0003
        /*0022*/ 	.short	0x0018
        /*0024*/ 	.byte	0x00, 0xf0, 0x11, 0x00


	//----- nvinfo : EIATTR_KPARAM_INFO
	.align		4
.L_47:
        /*0028*/ 	.byte	0x04, 0x17
        /*002a*/ 	.short	(.L_49 - .L_48)
.L_48:
        /*002c*/ 	.word	0x00000000
        /*0030*/ 	.short	0x0002
        /*0032*/ 	.short	0x0010
        /*0034*/ 	.byte	0x00, 0xf5, 0x21, 0x00


	//----- nvinfo : EIATTR_KPARAM_INFO
	.align		4
.L_49:
        /*0038*/ 	.byte	0x04, 0x17
        /*003a*/ 	.short	(.L_51 - .L_50)
.L_50:
        /*003c*/ 	.word	0x00000000
        /*0040*/ 	.short	0x0001
        /*0042*/ 	.short	0x0008
        /*0044*/ 	.byte	0x00, 0xf5, 0x21, 0x00


	//----- nvinfo : EIATTR_KPARAM_INFO
	.align		4
.L_51:
        /*0048*/ 	.byte	0x04, 0x17
        /*004a*/ 	.short	(.L_53 - .L_52)
.L_52:
        /*004c*/ 	.word	0x00000000
        /*0050*/ 	.short	0x0000
        /*0052*/ 	.short	0x0000
        /*0054*/ 	.byte	0x00, 0xf5, 0x21, 0x00


	//----- nvinfo : EIATTR_SPARSE_MMA_MASK
	.align		4
.L_53:
        /*0058*/ 	.byte	0x03, 0x50
        /*005a*/ 	.short	0x0000


	//----- nvinfo : EIATTR_MAXREG_COUNT
	.align		4
        /*005c*/ 	.byte	0x03, 0x1b
        /*005e*/ 	.short	0x00ff


	//----- nvinfo : EIATTR_MERCURY_ISA_VERSION
	.align		4
        /*0060*/ 	.byte	0x03, 0x5f
        /*0062*/ 	.short	0x0101


	//----- nvinfo : EIATTR_VRC_CTA_INIT_COUNT
	.align		4
        /*0064*/ 	.byte	0x02, 0x4a
	.zero		1
	.zero		1


	//----- nvinfo : EIATTR_EXIT_INSTR_OFFSETS
	.align		4
        /*0068*/ 	.byte	0x04, 0x1c
        /*006a*/ 	.short	(.L_55 - .L_54)


	//   ....[0]....
.L_54:
        /*006c*/ 	.word	0x00000230


	//   ....[1]....
        /*0070*/ 	.word	0x000002f0


	//----- nvinfo : EIATTR_CBANK_PARAM_SIZE
	.align		4
.L_55:
        /*0074*/ 	.byte	0x03, 0x19
        /*0076*/ 	.short	0x0020


	//----- nvinfo : EIATTR_PARAM_CBANK
	.align		4
        /*0078*/ 	.byte	0x04, 0x0a
        /*007a*/ 	.short	(.L_57 - .L_56)
	.align		4
.L_56:
        /*007c*/ 	.word	index@(.nv.constant0._Z22matrixSum2DBlock1DGridPfS_S_ii)
        /*0080*/ 	.short	0x0380
        /*0082*/ 	.short	0x0020


	//----- nvinfo : EIATTR_SW_WAR
	.align		4
.L_57:
        /*0084*/ 	.byte	0x04, 0x36
        /*0086*/ 	.short	(.L_59 - .L_58)
.L_58:
        /*0088*/ 	.word	0x00000008
.L_59:


//--------------------- .nv.info._Z19matrixSum2DBlockingPfS_S_ii --------------------------
	.section	.nv.info._Z19matrixSum2DBlockingPfS_S_ii,"",@"SHT_CUDA_INFO"
	.sectionflags	@""
	.align	4


	//----- nvinfo : EIATTR_CUDA_API_VERSION
	.align		4
        /*0000*/ 	.byte	0x04, 0x37
        /*0002*/ 	.short	(.L_61 - .L_60)
.L_60:
        /*0004*/ 	.word	0x00000082


	//----- nvinfo : EIATTR_KPARAM_INFO
	.align		4
.L_61:
        /*0008*/ 	.byte	0x04, 0x17
        /*000a*/ 	.short	(.L_63 - .L_62)
.L_62:
        /*000c*/ 	.word	0x00000000
        /*0010*/ 	.short	0x0004
        /*0012*/ 	.short	0x001c
        /*0014*/ 	.byte	0x00, 0xf0, 0x11, 0x00


	//----- nvinfo : EIATTR_KPARAM_INFO
	.align		4
.L_63:
        /*0018*/ 	.byte	0x04, 0x17
        /*001a*/ 	.short	(.L_65 - .L_64)
.L_64:
        /*001c*/ 	.word	0x00000000
        /*0020*/ 	.short	0x0003
        /*0022*/ 	.short	0x0018
        /*0024*/ 	.byte	0x00, 0xf0, 0x11, 0x00


	//----- nvinfo : EIATTR_KPARAM_INFO
	.align		4
.L_65:
        /*0028*/ 	.byte	0x04, 0x17
        /*002a*/ 	.short	(.L_67 - .L_66)
.L_66:
        /*002c*/ 	.word	0x00000000
        /*0030*/ 	.short	0x0002
        /*0032*/ 	.short	0x0010
        /*0034*/ 	.byte	0x00, 0xf5, 0x21, 0x00


	//----- nvinfo : EIATTR_KPARAM_INFO
	.align		4
.L_67:
        /*0038*/ 	.byte	0x04, 0x17
        /*003a*/ 	.short	(.L_69 - .L_68)
.L_68:
        /*003c*/ 	.word	0x00000000
        /*0040*/ 	.short	0x0001
        /*0042*/ 	.short	0x0008
        /*0044*/ 	.byte	0x00, 0xf5, 0x21, 0x00


	//----- nvinfo : EIATTR_KPARAM_INFO
	.align		4
.L_69:
        /*0048*/ 	.byte	0x04, 0x17
        /*004a*/ 	.short	(.L_71 - .L_70)
.L_70:
        /*004c*/ 	.word	0x00000000
        /*0050*/ 	.short	0x0000
        /*0052*/ 	.short	0x0000
        /*0054*/ 	.byte	0x00, 0xf5, 0x21, 0x00


	//----- nvinfo : EIATTR_SPARSE_MMA_MASK
	.align		4
.L_71:
        /*0058*/ 	.byte	0x03, 0x50
        /*005a*/ 	.short	0x0000


	//----- nvinfo : EIATTR_MAXREG_COUNT
	.align		4
        /*005c*/ 	.byte	0x03, 0x1b
        /*005e*/ 	.short	0x00ff


	//----- nvinfo : EIATTR_MERCURY_ISA_VERSION
	.align		4
        /*0060*/ 	.byte	0x03, 0x5f
        /*0062*/ 	.short	0x0101


	//----- nvinfo : EIATTR_VRC_CTA_INIT_COUNT
	.align		4
        /*0064*/ 	.byte	0x02, 0x4a
	.zero		1
	.zero		1


	//----- nvinfo : EIATTR_EXIT_INSTR_OFFSETS
	.align		4
        /*0068*/ 	.byte	0x04, 0x1c
        /*006a*/ 	.short	(.L_73 - .L_72)


	//   ....[0]....
.L_72:
        /*006c*/ 	.word	0x000000c0


	//   ....[1]....
        /*0070*/ 	.word	0x00000190


	//----- nvinfo : EIATTR_CBANK_PARAM_SIZE
	.align		4
.L_73:
        /*0074*/ 	.byte	0x03, 0x19
        /*0076*/ 	.short	0x0020


	//----- nvinfo : EIATTR_PARAM_CBANK
	.align		4
        /*0078*/ 	.byte	0x04, 0x0a
        /*007a*/ 	.short	(.L_75 - .L_74)
	.align		4
.L_74:
        /*007c*/ 	.word	index@(.nv.constant0._Z19matrixSum2DBlockingPfS_S_ii)
        /*0080*/ 	.short	0x0380
        /*0082*/ 	.short	0x0020


	//----- nvinfo : EIATTR_SW_WAR
	.align		4
.L_75:
        /*0084*/ 	.byte	0x04, 0x36
        /*0086*/ 	.short	(.L_77 - .L_76)
.L_76:
        /*0088*/ 	.word	0x00000008
.L_77:


//--------------------- .nv.info._Z11matrixSum1DPfS_S_ii --------------------------
	.section	.nv.info._Z11matrixSum1DPfS_S_ii,"",@"SHT_CUDA_INFO"
	.sectionflags	@""
	.align	4


	//----- nvinfo : EIATTR_CUDA_API_VERSION
	.align		4
        /*0000*/ 	.byte	0x04, 0x37
        /*0002*/ 	.short	(.L_79 - .L_78)
.L_78:
        /*0004*/ 	.word	0x00000082


	//----- nvinfo : EIATTR_KPARAM_INFO
	.align		4
.L_79:
        /*0008*/ 	.byte	0x04, 0x17
        /*000a*/ 	.short	(.L_81 - .L_80)
.L_80:
        /*000c*/ 	.word	0x00000000
        /*0010*/ 	.short	0x0004
        /*0012*/ 	.short	0x001c
        /*0014*/ 	.byte	0x00, 0xf0, 0x11, 0x00


	//----- nvinfo : EIATTR_KPARAM_INFO
	.align		4
.L_81:
        /*0018*/ 	.byte	0x04, 0x17
        /*001a*/ 	.short	(.L_83 - .L_82)
.L_82:
        /*001c*/ 	.word	0x00000000
        /*0020*/ 	.short	0x0003
        /*0022*/ 	.short	0x0018
        /*0024*/ 	.byte	0x00, 0xf0, 0x11, 0x00


	//----- nvinfo : EIATTR_KPARAM_INFO
	.align		4
.L_83:
        /*0028*/ 	.byte	0x04, 0x17
        /*002a*/ 	.short	(.L_85 - .L_84)
.L_84:
        /*002c*/ 	.word	0x00000000
        /*0030*/ 	.short	0x0002
        /*0032*/ 	.short	0x0010
        /*0034*/ 	.byte	0x00, 0xf5, 0x21, 0x00


	//----- nvinfo : EIATTR_KPARAM_INFO
	.align		4
.L_85:
        /*0038*/ 	.byte	0x04, 0x17
        /*003a*/ 	.short	(.L_87 - .L_86)
.L_86:
        /*003c*/ 	.word	0x00000000
        /*0040*/ 	.short	0x0001
        /*0042*/ 	.short	0x0008
        /*0044*/ 	.byte	0x00, 0xf5, 0x21, 0x00


	//----- nvinfo : EIATTR_KPARAM_INFO
	.align		4
.L_87:
        /*0048*/ 	.byte	0x04, 0x17
        /*004a*/ 	.short	(.L_89 - .L_88)
.L_88:
        /*004c*/ 	.word	0x00000000
        /*0050*/ 	.short	0x0000
        /*0052*/ 	.short	0x0000
        /*0054*/ 	.byte	0x00, 0xf5, 0x21, 0x00


	//----- nvinfo : EIATTR_SPARSE_MMA_MASK
	.align		4
.L_89:
        /*0058*/ 	.byte	0x03, 0x50
        /*005a*/ 	.short	0x0000


	//----- nvinfo : EIATTR_MAXREG_COUNT
	.align		4
        /*005c*/ 	.byte	0x03, 0x1b
        /*005e*/ 	.short	0x00ff


	//----- nvinfo : EIATTR_MERCURY_ISA_VERSION
	.align		4
        /*0060*/ 	.byte	0x03, 0x5f
        /*0062*/ 	.short	0x0101


	//----- nvinfo : EIATTR_VRC_CTA_INIT_COUNT
	.align		4
        /*0064*/ 	.byte	0x02, 0x4a
	.zero		1
	.zero		1


	//----- nvinfo : EIATTR_EXIT_INSTR_OFFSETS
	.align		4
        /*0068*/ 	.byte	0x04, 0x1c
        /*006a*/ 	.short	(.L_91 - .L_90)


	//   ....[0]....
.L_90:
        /*006c*/ 	.word	0x00000200


	//   ....[1]....
        /*0070*/ 	.word	0x000002c0


	//----- nvinfo : EIATTR_CBANK_PARAM_SIZE
	.align		4
.L_91:
        /*0074*/ 	.byte	0x03, 0x19
        /*0076*/ 	.short	0x0020


	//----- nvinfo : EIATTR_PARAM_CBANK
	.align		4
        /*0078*/ 	.byte	0x04, 0x0a
        /*007a*/ 	.short	(.L_93 - .L_92)
	.align		4
.L_92:
        /*007c*/ 	.word	index@(.nv.constant0._Z11matrixSum1DPfS_S_ii)
        /*0080*/ 	.short	0x0380
        /*0082*/ 	.short	0x0020


	//----- nvinfo : EIATTR_SW_WAR
	.align		4
.L_93:
        /*0084*/ 	.byte	0x04, 0x36
        /*0086*/ 	.short	(.L_95 - .L_94)
.L_94:
        /*0088*/ 	.word	0x00000008
.L_95:


//--------------------- .nv.callgraph             --------------------------
	.section	.nv.callgraph,"",@"SHT_CUDA_CALLGRAPH"
	.align	4
	.sectionentsize	8
	.align		4
        /*0000*/ 	.word	0x00000000
	.align		4
        /*0004*/ 	.word	0xffffffff
	.align		4
        /*0008*/ 	.word	0x00000000
	.align		4
        /*000c*/ 	.word	0xfffffffe
	.align		4
        /*0010*/ 	.word	0x00000000
	.align		4
        /*0014*/ 	.word	0xfffffffd
	.align		4
        /*0018*/ 	.word	0x00000000
	.align		4
        /*001c*/ 	.word	0xfffffffc


//--------------------- .text._Z11matrixSum3DPfS_S_ii --------------------------
	.section	.text._Z11matrixSum3DPfS_S_ii,"ax",@progbits
	.align	128
        .global         _Z11matrixSum3DPfS_S_ii
        .type           _Z11matrixSum3DPfS_S_ii,@function
        .size           _Z11matrixSum3DPfS_S_ii,(.L_x_4 - _Z11matrixSum3DPfS_S_ii)
        .other          _Z11matrixSum3DPfS_S_ii,@"STO_CUDA_ENTRY STV_DEFAULT"
_Z11matrixSum3DPfS_S_ii:
.text._Z11matrixSum3DPfS_S_ii:
[----:B------:R-:W-:Y:S08]  /*0000*/  LDC R1, c[0x0][0x37c] ;  /* 0x0000df00ff017b82 */ /* 0x000ff00000000800 */
[----:B------:R-:W0:Y:S01]  /*0010*/  LDC R0, c[0x0][0x39c] ;  /* 0x0000e700ff007b82 */ /* 0x000e220000000800 */
[----:B------:R-:W1:Y:S01]  /*0020*/  S2R R2, SR_CTAID.Z ;  /* 0x0000000000027919 */ /* 0x000e620000002700 */
[----:B------:R-:W2:Y:S01]  /*0030*/  LDCU UR4, c[0x0][0x360] ;  /* 0x00006c00ff0477ac */ /* 0x000ea20008000800 */
[----:B------:R-:W1:Y:S01]  /*0040*/  S2R R11, SR_CTAID.Y ;  /* 0x00000000000b7919 */ /* 0x000e620000002600 */
[----:B------:R-:W3:Y:S01]  /*0050*/  LDCU UR5, c[0x0][0x364] ;  /* 0x00006c80ff0577ac */ /* 0x000ee20008000800 */
[----:B------:R-:W4:Y:S01]  /*0060*/  S2R R13, SR_CTAID.X ;  /* 0x00000000000d7919 */ /* 0x000f220000002500 */
[----:B------:R-:W5:Y:S01]  /*0070*/  LDCU UR6, c[0x0][0x368] ;  /* 0x00006d00ff0677ac */ /* 0x000f620008000800 */
[----:B------:R-:W5:Y:S01]  /*0080*/  S2R R5, SR_TID.Z ;  /* 0x0000000000057919 */ /* 0x000f620000002300 */
[----:B------:R-:W4:Y:S01]  /*0090*/  LDCU UR7, c[0x0][0x370] ;  /* 0x00006e00ff0777ac */ /* 0x000f220008000800 */
[----:B------:R-:W3:Y:S01]  /*00a0*/  S2R R7, SR_TID.Y ;  /* 0x0000000000077919 */ /* 0x000ee20000002200 */
[----:B------:R-:W1:Y:S01]  /*00b0*/  LDCU UR8, c[0x0][0x374] ;  /* 0x00006e80ff0877ac */ /* 0x000e620008000800 */
[----:B------:R-:W2:Y:S01]  /*00c0*/  S2R R9, SR_TID.X ;  /* 0x0000000000097919 */ /* 0x000ea20000002100 */
[----:B0-----:R-:W-:-:S04]  /*00d0*/  IABS R6, R0 ;  /* 0x0000000000067213 */ /* 0x001fc80000000000 */
[----:B------:R-:W0:Y:S01]  /*00e0*/  I2F.RP R4, R6 ;  /* 0x0000000600047306 */ /* 0x000e220000209400 */
[----:B-1----:R-:W-:-:S04]  /*00f0*/  IMAD R2, R2, UR8, R11 ;  /* 0x0000000802027c24 */ /* 0x002fc8000f8e020b */
[----:B----4-:R-:W-:-:S03]  /*0100*/  IMAD R2, R2, UR7, R13 ;  /* 0x0000000702027c24 */ /* 0x010fc6000f8e020d */
[----:B0-----:R-:W0:Y:S01]  /*0110*/  MUFU.RCP R4, R4 ;  /* 0x0000000400047308 */ /* 0x001e220000001000 */
[----:B-----5:R-:W-:-:S04]  /*0120*/  IMAD R2, R2, UR6, R5 ;  /* 0x0000000602027c24 */ /* 0x020fc8000f8e0205 */
[----:B---3--:R-:W-:-:S04]  /*0130*/  IMAD R2, R2, UR5, R7 ;  /* 0x0000000502027c24 */ /* 0x008fc8000f8e0207 */
[----:B--2---:R-:W-:Y:S01]  /*0140*/  IMAD R9, R2, UR4, R9 ;  /* 0x0000000402097c24 */ /* 0x004fe2000f8e0209 */
[----:B------:R-:W1:Y:S01]  /*0150*/  LDCU UR4, c[0x0][0x398] ;  /* 0x00007300ff0477ac */ /* 0x000e620008000800 */
[----:B------:R-:W-:Y:S01]  /*0160*/  IMAD.MOV.U32 R2, RZ, RZ, RZ ;  /* 0x000000ffff027224 */ /* 0x000fe200078e00ff */
[----:B0-----:R-:W-:Y:S02]  /*0170*/  IADD3 R3, PT, PT, R4, 0xffffffe, RZ ;  /* 0x0ffffffe04037810 */ /* 0x001fe40007ffe0ff */
[----:B------:R-:W-:-:S04]  /*0180*/  IABS R4, R9 ;  /* 0x0000000900047213 */ /* 0x000fc80000000000 */
[----:B------:R-:W0:Y:S02]  /*0190*/  F2I.FTZ.U32.TRUNC.NTZ R3, R3 ;  /* 0x0000000300037305 */ /* 0x000e24000021f000 */
[----:B0-----:R-:W-:-:S05]  /*01a0*/  IADD3 R5, PT, PT, RZ, -R3, RZ ;  /* 0x80000003ff057210 */ /* 0x001fca0007ffe0ff */
[----:B------:R-:W-:-:S04]  /*01b0*/  IMAD R5, R5, R6, RZ ;  /* 0x0000000605057224 */ /* 0x000fc800078e02ff */
[----:B------:R-:W-:Y:S01]  /*01c0*/  IMAD.HI.U32 R2, R3, R5, R2 ;  /* 0x0000000503027227 */ /* 0x000fe200078e0002 */
[----:B------:R-:W-:-:S05]  /*01d0*/  MOV R3, R4 ;  /* 0x0000000400037202 */ /* 0x000fca0000000f00 */
[----:B------:R-:W-:-:S04]  /*01e0*/  IMAD.HI.U32 R2, R2, R3, RZ ;  /* 0x0000000302027227 */ /* 0x000fc800078e00ff */
[----:B------:R-:W-:-:S04]  /*01f0*/  IMAD.MOV R4, RZ, RZ, -R2 ;  /* 0x000000ffff047224 */ /* 0x000fc800078e0a02 */
[----:B------:R-:W-:-:S05]  /*0200*/  IMAD R3, R6, R4, R3 ;  /* 0x0000000406037224 */ /* 0x000fca00078e0203 */
[----:B------:R-:W-:-:S13]  /*0210*/  ISETP.GT.U32.AND P2, PT, R6, R3, PT ;  /* 0x000000030600720c */ /* 0x000fda0003f44070 */
[-C--:B------:R-:W-:Y:S01]  /*0220*/  @!P2 IADD3 R3, PT, PT, R3, -R6.reuse, RZ ;  /* 0x800000060303a210 */ /* 0x080fe20007ffe0ff */
[----:B------:R-:W-:Y:S01]  /*0230*/  @!P2 VIADD R2, R2, 0x1 ;  /* 0x000000010202a836 */ /* 0x000fe20000000000 */
[----:B------:R-:W-:Y:S02]  /*0240*/  ISETP.NE.AND P2, PT, R0, RZ, PT ;  /* 0x000000ff0000720c */ /* 0x000fe40003f45270 */
[----:B------:R-:W-:Y:S02]  /*0250*/  ISETP.GE.U32.AND P0, PT, R3, R6, PT ;  /* 0x000000060300720c */ /* 0x000fe40003f06070 */
[----:B------:R-:W-:-:S04]  /*0260*/  LOP3.LUT R3, R9, R0, RZ, 0x3c, !PT ;  /* 0x0000000009037212 */ /* 0x000fc800078e3cff */
[----:B------:R-:W-:-:S07]  /*0270*/  ISETP.GE.AND P1, PT, R3, RZ, PT ;  /* 0x000000ff0300720c */ /* 0x000fce0003f26270 */
[----:B------:R-:W-:-:S06]  /*0280*/  @P0 IADD3 R2, PT, PT, R2, 0x1, RZ ;  /* 0x0000000102020810 */ /* 0x000fcc0007ffe0ff */
[----:B------:R-:W-:Y:S02]  /*0290*/  @!P1 IADD3 R2, PT, PT, -R2, RZ, RZ ;  /* 0x000000ff02029210 */ /* 0x000fe40007ffe1ff */
[----:B------:R-:W-:-:S04]  /*02a0*/  @!P2 LOP3.LUT R2, RZ, R0, RZ, 0x33, !PT ;  /* 0x00000000ff02a212 */ /* 0x000fc800078e33ff */
[----:B-1----:R-:W-:-:S04]  /*02b0*/  ISETP.GE.AND P0, PT, R2, UR4, PT ;  /* 0x0000000402007c0c */ /* 0x002fc8000bf06270 */
[----:B------:R-:W-:-:S13]  /*02c0*/  ISETP.LT.OR P0, PT, R0, RZ, P0 ;  /* 0x000000ff0000720c */ /* 0x000fda0000701670 */
[----:B------:R-:W-:Y:S05]  /*02d0*/  @P0 EXIT ;  /* 0x000000000000094d */ /* 0x000fea0003800000 */
[----:B------:R-:W0:Y:S01]  /*02e0*/  LDC.64 R2, c[0x0][0x380] ;  /* 0x0000e000ff027b82 */ /* 0x000e220000000a00 */
[----:B------:R-:W1:Y:S07]  /*02f0*/  LDCU.64 UR4, c[0x0][0x358] ;  /* 0x00006b00ff0477ac */ /* 0x000e6e0008000a00 */
[----:B------:R-:W2:Y:S08]  /*0300*/  LDC.64 R4, c[0x0][0x388] ;  /* 0x0000e200ff047b82 */ /* 0x000eb00000000a00 */
[----:B------:R-:W3:Y:S01]  /*0310*/  LDC.64 R6, c[0x0][0x390] ;  /* 0x0000e400ff067b82 */ /* 0x000ee20000000a00 */
[----:B0-----:R-:W-:-:S06]  /*0320*/  IMAD.WIDE R2, R9, 0x4, R2 ;  /* 0x0000000409027825 */ /* 0x001fcc00078e0202 */
[----:B-1----:R-:W4:Y:S01]  /*0330*/  LDG.E R2, desc[UR4][R2.64] ;  /* 0x0000000402027981 */ /* 0x002f22000c1e1900 */
[----:B--2---:R-:W-:-:S06]  /*0340*/  IMAD.WIDE R4, R9, 0x4, R4 ;  /* 0x0000000409047825 */ /* 0x004fcc00078e0204 */
[----:B------:R-:W4:Y:S01]  /*0350*/  LDG.E R5, desc[UR4][R4.64] ;  /* 0x0000000404057981 */ /* 0x000f22000c1e1900 */
[----:B---3--:R-:W-:-:S04]  /*0360*/  IMAD.WIDE R6, R9, 0x4, R6 ;  /* 0x0000000409067825 */ /* 0x008fc800078e0206 */
[----:B----4-:R-:W-:-:S05]  /*0370*/  FADD R9, R2, R5 ;  /* 0x0000000502097221 */ /* 0x010fca0000000000 */
[----:B------:R-:W-:Y:S01]  /*0380*/  STG.E desc[UR4][R6.64], R9 ;  /* 0x0000000906007986 */ /* 0x000fe2000c101904 */
[----:B------:R-:W-:Y:S05]  /*0390*/  EXIT ;  /* 0x000000000000794d */ /* 0x000fea0003800000 */
.L_x_0:
[----:B------:R-:W-:-:S00]  /*03a0*/  BRA `(.L_x_0) ;  /* 0xfffffffc00fc7947 */ /* 0x000fc0000383ffff */
[----:B------:R-:W-:-:S00]  /*03b0*/  NOP ;  /* 0x0000000000007918 */ /* 0x000fc00000000000 */
        /* <DEDUP_REMOVED lines=12> */
.L_x_4:


//--------------------- .text._Z22matrixSum2DBlock1DGridPfS_S_ii --------------------------
	.section	.text._Z22matrixSum2DBlock1DGridPfS_S_ii,"ax",@progbits
	.align	128
        .global         _Z22matrixSum2DBlock1DGridPfS_S_ii
        .type           _Z22matrixSum2DBlock1DGridPfS_S_ii,@function
        .size           _Z22matrixSum2DBlock1DGridPfS_S_ii,(.L_x_5 - _Z22matrixSum2DBlock1DGridPfS_S_ii)
        .other          _Z22matrixSum2DBlock1DGridPfS_S_ii,@"STO_CUDA_ENTRY STV_DEFAULT"
_Z22matrixSum2DBlock1DGridPfS_S_ii:
.text._Z22matrixSum2DBlock1DGridPfS_S_ii:
[----:B------:R-:W-:Y:S08]  /*0000*/  LDC R1, c[0x0][0x37c] ;  /* 0x0000df00ff017b82 */ /* 0x000ff00000000800 */
[----:B------:R-:W0:Y:S01]  /*0010*/  LDC R6, c[0x0][0x39c] ;  /* 0x0000e700ff067b82 */ /* 0x000e220000000800 */
[----:B------:R-:W1:Y:S01]  /*0020*/  S2R R0, SR_CTAID.X ;  /* 0x0000000000007919 */ /* 0x000e620000002500 */
[----:B------:R-:W2:Y:S01]  /*0030*/  LDCU UR4, c[0x0][0x360] ;  /* 0x00006c00ff0477ac */ /* 0x000ea20008000800 */
[----:B------:R-:W1:Y:S01]  /*0040*/  S2R R5, SR_TID.Y ;  /* 0x0000000000057919 */ /* 0x000e620000002200 */
[----:B------:R-:W1:Y:S01]  /*0050*/  LDCU UR5, c[0x0][0x364] ;  /* 0x00006c80ff0577ac */ /* 0x000e620008000800 */
[----:B------:R-:W2:Y:S01]  /*0060*/  S2R R9, SR_TID.X ;  /* 0x0000000000097919 */ /* 0x000ea20000002100 */
[----:B0-----:R-:W-:-:S04]  /*0070*/  IABS R7, R6 ;  /* 0x0000000600077213 */ /* 0x001fc80000000000 */
[----:B------:R-:W0:Y:S01]  /*0080*/  I2F.RP R4, R7 ;  /* 0x0000000700047306 */ /* 0x000e220000209400 */
[----:B-1----:R-:W-:-:S04]  /*0090*/  IMAD R0, R0, UR5, R5 ;  /* 0x0000000500007c24 */ /* 0x002fc8000f8e0205 */
[----:B--2---:R-:W-:Y:S01]  /*00a0*/  IMAD R9, R0, UR4, R9 ;  /* 0x0000000400097c24 */ /* 0x004fe2000f8e0209 */
[----:B------:R-:W1:Y:S02]  /*00b0*/  LDCU UR4, c[0x0][0x398] ;  /* 0x00007300ff0477ac */ /* 0x000e640008000800 */
[----:B0-----:R-:W0:Y:S02]  /*00c0*/  MUFU.RCP R4, R4 ;  /* 0x0000000400047308 */ /* 0x001e240000001000 */
[----:B------:R-:W-:Y:S01]  /*00d0*/  IABS R0, R9 ;  /* 0x0000000900007213 */ /* 0x000fe20000000000 */
[----:B0-----:R-:W-:-:S05]  /*00e0*/  VIADD R2, R4, 0xffffffe ;  /* 0x0ffffffe04027836 */ /* 0x001fca0000000000 */
[----:B------:R0:W2:Y:S02]  /*00f0*/  F2I.FTZ.U32.TRUNC.NTZ R3, R2 ;  /* 0x0000000200037305 */ /* 0x0000a4000021f000 */
[----:B0-----:R-:W-:Y:S02]  /*0100*/  HFMA2 R2, -RZ, RZ, 0, 0 ;  /* 0x00000000ff027431 */ /* 0x001fe400000001ff */
[----:B--2---:R-:W-:-:S04]  /*0110*/  IMAD.MOV R8, RZ, RZ, -R3 ;  /* 0x000000ffff087224 */ /* 0x004fc800078e0a03 */
[----:B------:R-:W-:-:S04]  /*0120*/  IMAD R5, R8, R7, RZ ;  /* 0x0000000708057224 */ /* 0x000fc800078e02ff */
[----:B------:R-:W-:-:S06]  /*0130*/  IMAD.HI.U32 R3, R3, R5, R2 ;  /* 0x0000000503037227 */ /* 0x000fcc00078e0002 */
        /* <DEDUP_REMOVED lines=28> */
.L_x_1:
        /* <DEDUP_REMOVED lines=16> */
.L_x_5:


//--------------------- .text._Z19matrixSum2DBlockingPfS_S_ii --------------------------
	.section	.text._Z19matrixSum2DBlockingPfS_S_ii,"ax",@progbits
	.align	128
        .global         _Z19matrixSum2DBlockingPfS_S_ii
        .type           _Z19matrixSum2DBlockingPfS_S_ii,@function
        .size           _Z19matrixSum2DBlockingPfS_S_ii,(.L_x_6 - _Z19matrixSum2DBlockingPfS_S_ii)
        .other          _Z19matrixSum2DBlockingPfS_S_ii,@"STO_CUDA_ENTRY STV_DEFAULT"
_Z19matrixSum2DBlockingPfS_S_ii:
.text._Z19matrixSum2DBlockingPfS_S_ii:
[----:B------:R-:W-:Y:S01]  /*0000*/  LDC R1, c[0x0][0x37c] ;  /* 0x0000df00ff017b82 */ /* 0x000fe20000000800 */
[----:B------:R-:W0:Y:S01]  /*0010*/  S2R R7, SR_CTAID.X ;  /* 0x0000000000077919 */ /* 0x000e220000002500 */
[----:B------:R-:W1:Y:S01]  /*0020*/  LDCU UR4, c[0x0][0x364] ;  /* 0x00006c80ff0477ac */ /* 0x000e620008000800 */
[----:B------:R-:W0:Y:S01]  /*0030*/  S2R R2, SR_TID.X ;  /* 0x0000000000027919 */ /* 0x000e220000002100 */
[----:B------:R-:W0:Y:S01]  /*0040*/  LDCU UR5, c[0x0][0x360] ;  /* 0x00006c00ff0577ac */ /* 0x000e220008000800 */
[----:B------:R-:W1:Y:S01]  /*0050*/  S2R R0, SR_CTAID.Y ;  /* 0x0000000000007919 */ /* 0x000e620000002600 */
[----:B------:R-:W2:Y:S01]  /*0060*/  LDCU.64 UR6, c[0x0][0x398] ;  /* 0x00007300ff0677ac */ /* 0x000ea20008000a00 */
[----:B------:R-:W1:Y:S01]  /*0070*/  S2R R3, SR_TID.Y ;  /* 0x0000000000037919 */ /* 0x000e620000002200 */
[----:B0-----:R-:W-:-:S05]  /*0080*/  IMAD R7, R7, UR5, R2 ;  /* 0x0000000507077c24 */ /* 0x001fca000f8e0202 */
[----:B--2---:R-:W-:Y:S01]  /*0090*/  ISETP.GE.AND P0, PT, R7, UR7, PT ;  /* 0x0000000707007c0c */ /* 0x004fe2000bf06270 */
[----:B-1----:R-:W-:-:S05]  /*00a0*/  IMAD R0, R0, UR4, R3 ;  /* 0x0000000400007c24 */ /* 0x002fca000f8e0203 */
[----:B------:R-:W-:-:S13]  /*00b0*/  ISETP.GE.OR P0, PT, R0, UR6, P0 ;  /* 0x0000000600007c0c */ /* 0x000fda0008706670 */
[----:B------:R-:W-:Y:S05]  /*00c0*/  @P0 EXIT ;  /* 0x000000000000094d */ /* 0x000fea0003800000 */
[----:B------:R-:W0:Y:S01]  /*00d0*/  LDC.64 R2, c[0x0][0x380] ;  /* 0x0000e000ff027b82 */ /* 0x000e220000000a00 */
[----:B------:R-:W1:Y:S01]  /*00e0*/  LDCU.64 UR4, c[0x0][0x358] ;  /* 0x00006b00ff0477ac */ /* 0x000e620008000a00 */
[----:B------:R-:W-:-:S06]  /*00f0*/  IMAD R9, R0, UR7, R7 ;  /* 0x0000000700097c24 */ /* 0x000fcc000f8e0207 */
        /* <DEDUP_REMOVED lines=10> */
.L_x_2:
        /* <DEDUP_REMOVED lines=14> */
.L_x_6:


//--------------------- .text._Z11matrixSum1DPfS_S_ii --------------------------
	.section	.text._Z11matrixSum1DPfS_S_ii,"ax",@progbits
	.align	128
        .global         _Z11matrixSum1DPfS_S_ii
        .type           _Z11matrixSum1DPfS_S_ii,@function
        .size           _Z11matrixSum1DPfS_S_ii,(.L_x_7 - _Z11matrixSum1DPfS_S_ii)
        .other          _Z11matrixSum1DPfS_S_ii,@"STO_CUDA_ENTRY STV_DEFAULT"
_Z11matrixSum1DPfS_S_ii:
.text._Z11matrixSum1DPfS_S_ii:
[----:B------:R-:W-:Y:S08]  /*0000*/  LDC R1, c[0x0][0x37c] ;  /* 0x0000df00ff017b82 */ /* 0x000ff00000000800 */
[----:B------:R-:W0:Y:S01]  /*0010*/  LDC R6, c[0x0][0x39c] ;  /* 0x0000e700ff067b82 */ /* 0x000e220000000800 */
[----:B------:R-:W1:Y:S01]  /*0020*/  S2R R9, SR_CTAID.X ;  /* 0x0000000000097919 */ /* 0x000e620000002500 */
[----:B------:R-:W1:Y:S01]  /*0030*/  LDCU UR4, c[0x0][0x360] ;  /* 0x00006c00ff0477ac */ /* 0x000e620008000800 */
[----:B------:R-:W1:Y:S01]  /*0040*/  S2R R4, SR_TID.X ;  /* 0x0000000000047919 */ /* 0x000e620000002100 */
[----:B0-----:R-:W-:-:S04]  /*0050*/  IABS R5, R6 ;  /* 0x0000000600057213 */ /* 0x001fc80000000000 */
[----:B------:R-:W0:Y:S01]  /*0060*/  I2F.RP R0, R5 ;  /* 0x0000000500007306 */ /* 0x000e220000209400 */
[----:B-1----:R-:W-:Y:S01]  /*0070*/  IMAD R9, R9, UR4, R4 ;  /* 0x0000000409097c24 */ /* 0x002fe2000f8e0204 */
[----:B------:R-:W1:Y:S06]  /*0080*/  LDCU UR4, c[0x0][0x398] ;  /* 0x00007300ff0477ac */ /* 0x000e6c0008000800 */
[----:B0-----:R-:W0:Y:S02]  /*0090*/  MUFU.RCP R0, R0 ;  /* 0x0000000000007308 */ /* 0x001e240000001000 */
[----:B0-----:R-:W-:Y:S01]  /*00a0*/  VIADD R2, R0, 0xffffffe ;  /* 0x0ffffffe00027836 */ /* 0x001fe20000000000 */
[----:B------:R-:W-:-:S05]  /*00b0*/  IABS R0, R9 ;  /* 0x0000000900007213 */ /* 0x000fca0000000000 */
        /* <DEDUP_REMOVED lines=33> */
.L_x_3:
        /* <DEDUP_REMOVED lines=11> */
.L_x_7:


//--------------------- .nv.shared.reserved.0     --------------------------
	.section	.nv.shared.reserved.0,"aw",@nobits
	.weak		__nv_reservedSMEM_offset_0_alias
	.size		__nv_reservedSMEM_offset_0_alias, 0, 64
	.other		__nv_reservedSMEM_offset_0_alias,@"STO_CUDA_RESERVED_SHARED STV_DEFAULT"
__nv_reservedSMEM_offset_0_alias:
	.zero		0
	.zero		64


//--------------------- .nv.constant0._Z11matrixSum3DPfS_S_ii --------------------------
	.section	.nv.constant0._Z11matrixSum3DPfS_S_ii,"a",@progbits
	.sectionflags	@""
	.align	4
.nv.constant0._Z11matrixSum3DPfS_S_ii:
	.zero		928


//--------------------- .nv.constant0._Z22matrixSum2DBlock1DGridPfS_S_ii --------------------------
	.section	.nv.constant0._Z22matrixSum2DBlock1DGridPfS_S_ii,"a",@progbits
	.sectionflags	@""
	.align	4
.nv.constant0._Z22matrixSum2DBlock1DGridPfS_S_ii:
	.zero		928


//--------------------- .nv.constant0._Z19matrixSum2DBlockingPfS_S_ii --------------------------
	.section	.nv.constant0._Z19matrixSum2DBlockingPfS_S_ii,"a",@progbits
	.sectionflags	@""
	.align	4
.nv.constant0._Z19matrixSum2DBlockingPfS_S_ii:
	.zero		928


//--------------------- .nv.constant0._Z11matrixSum1DPfS_S_ii --------------------------
	.section	.nv.constant0._Z11matrixSum1DPfS_S_ii,"a",@progbits
	.sectionflags	@""
	.align	4
.nv.constant0._Z11matrixSum1DPfS_S_ii:
	.zero		928


//--------------------- SYMBOLS --------------------------

	.type		.nv.reservedSmem.offset0,@object
	.size		.nv.reservedSmem.offset0,0x4
